	.headerflags	@"EF_CUDA_TEXMODE_UNIFIED EF_CUDA_64BIT_ADDRESS EF_CUDA_ACCELERATORS EF_CUDA_SM90 EF_CUDA_VIRTUAL_SM(EF_CUDA_SM90)"
	.elftype	@"ET_EXEC"


//--------------------- .nv.info                  --------------------------
	.section	.nv.info,"",@"SHT_CUDA_INFO"
	.align	4


	//----- nvinfo : EIATTR_REGCOUNT
	.align		4
        /*0000*/ 	.byte	0x04, 0x2f
        /*0002*/ 	.short	(.L_3 - .L_2)
	.align		4
.L_2:
        /*0004*/ 	.word	index@(triton_poi_fused_cat_relu_3)
        /*0008*/ 	.word	0x0000001e


	//----- nvinfo : EIATTR_MIN_STACK_SIZE
	.align		4
.L_3:
        /*000c*/ 	.byte	0x04, 0x12
        /*000e*/ 	.short	(.L_5 - .L_4)
	.align		4
.L_4:
        /*0010*/ 	.word	index@(triton_poi_fused_cat_relu_3)
        /*0014*/ 	.word	0x00000000


	//----- nvinfo : EIATTR_FRAME_SIZE
	.align		4
.L_5:
        /*0018*/ 	.byte	0x04, 0x11
        /*001a*/ 	.short	(.L_7 - .L_6)
	.align		4
.L_6:
        /*001c*/ 	.word	index@(triton_poi_fused_cat_relu_3)
        /*0020*/ 	.word	0x00000000


	//----- nvinfo : EIATTR_MIN_STACK_SIZE
	.align		4
.L_7:
        /*0024*/ 	.byte	0x04, 0x12
        /*0026*/ 	.short	(.L_9 - .L_8)
	.align		4
.L_8:
        /*0028*/ 	.word	index@(triton_poi_fused_cat_relu_3)
        /*002c*/ 	.word	0x00000000
.L_9:


//--------------------- .nv.info.triton_poi_fused_cat_relu_3 --------------------------
	.section	.nv.info.triton_poi_fused_cat_relu_3,"",@"SHT_CUDA_INFO"
	.sectionflags	@""
	.align	4


	//----- nvinfo : EIATTR_CUDA_API_VERSION
	.align		4
        /*0000*/ 	.byte	0x04, 0x37
        /*0002*/ 	.short	(.L_11 - .L_10)
.L_10:
        /*0004*/ 	.word	0x0000007c


	//----- nvinfo : EIATTR_KPARAM_INFO
	.align		4
.L_11:
        /*0008*/ 	.byte	0x04, 0x17
        /*000a*/ 	.short	(.L_13 - .L_12)
.L_12:
        /*000c*/ 	.word	0x00000000
        /*0010*/ 	.short	0x000a
        /*0012*/ 	.short	0x0050
        /*0014*/ 	.byte	0x00, 0xf0, 0x11, 0x00


	//----- nvinfo : EIATTR_KPARAM_INFO
	.align		4
.L_13:
        /*0018*/ 	.byte	0x04, 0x17
        /*001a*/ 	.short	(.L_15 - .L_14)
.L_14:
        /*001c*/ 	.word	0x00000000
        /*0020*/ 	.short	0x0009
        /*0022*/ 	.short	0x0048
        /*0024*/ 	.byte	0x00, 0xf4, 0x21, 0x00


	//----- nvinfo : EIATTR_KPARAM_INFO
	.align		4
.L_15:
        /*0028*/ 	.byte	0x04, 0x17
        /*002a*/ 	.short	(.L_17 - .L_16)
.L_16:
        /*002c*/ 	.word	0x00000000
        /*0030*/ 	.short	0x0008
        /*0032*/ 	.short	0x0040
        /*0034*/ 	.byte	0x00, 0xf4, 0x21, 0x00


	//----- nvinfo : EIATTR_KPARAM_INFO
	.align		4
.L_17:
        /*0038*/ 	.byte	0x04, 0x17
        /*003a*/ 	.short	(.L_19 - .L_18)
.L_18:
        /*003c*/ 	.word	0x00000000
        /*0040*/ 	.short	0x0007
        /*0042*/ 	.short	0x0038
        /*0044*/ 	.byte	0x00, 0xf4, 0x21, 0x00


	//----- nvinfo : EIATTR_KPARAM_INFO
	.align		4
.L_19:
        /*0048*/ 	.byte	0x04, 0x17
        /*004a*/ 	.short	(.L_21 - .L_20)
.L_20:
        /*004c*/ 	.word	0x00000000
        /*0050*/ 	.short	0x0006
        /*0052*/ 	.short	0x0030
        /*0054*/ 	.byte	0x00, 0xf4, 0x21, 0x00


	//----- nvinfo : EIATTR_KPARAM_INFO
	.align		4
.L_21:
        /*0058*/ 	.byte	0x04, 0x17
        /*005a*/ 	.short	(.L_23 - .L_22)
.L_22:
        /*005c*/ 	.word	0x00000000
        /*0060*/ 	.short	0x0005
        /*0062*/ 	.short	0x0028
        /*0064*/ 	.byte	0x00, 0xf4, 0x21, 0x00


	//----- nvinfo : EIATTR_KPARAM_INFO
	.align		4
.L_23:
        /*0068*/ 	.byte	0x04, 0x17
        /*006a*/ 	.short	(.L_25 - .L_24)
.L_24:
        /*006c*/ 	.word	0x00000000
        /*0070*/ 	.short	0x0004
        /*0072*/ 	.short	0x0020
        /*0074*/ 	.byte	0x00, 0xf4, 0x21, 0x00


	//----- nvinfo : EIATTR_KPARAM_INFO
	.align		4
.L_25:
        /*0078*/ 	.byte	0x04, 0x17
        /*007a*/ 	.short	(.L_27 - .L_26)
.L_26:
        /*007c*/ 	.word	0x00000000
        /*0080*/ 	.short	0x0003
        /*0082*/ 	.short	0x0018
        /*0084*/ 	.byte	0x00, 0xf4, 0x21, 0x00


	//----- nvinfo : EIATTR_KPARAM_INFO
	.align		4
.L_27:
        /*0088*/ 	.byte	0x04, 0x17
        /*008a*/ 	.short	(.L_29 - .L_28)
.L_28:
        /*008c*/ 	.word	0x00000000
        /*0090*/ 	.short	0x0002
        /*0092*/ 	.short	0x0010
        /*0094*/ 	.byte	0x00, 0xf4, 0x21, 0x00


	//----- nvinfo : EIATTR_KPARAM_INFO
	.align		4
.L_29:
        /*0098*/ 	.byte	0x04, 0x17
        /*009a*/ 	.short	(.L_31 - .L_30)
.L_30:
        /*009c*/ 	.word	0x00000000
        /*00a0*/ 	.short	0x0001
        /*00a2*/ 	.short	0x0008
        /*00a4*/ 	.byte	0x00, 0xf4, 0x21, 0x00


	//----- nvinfo : EIATTR_KPARAM_INFO
	.align		4
.L_31:
        /*00a8*/ 	.byte	0x04, 0x17
        /*00aa*/ 	.short	(.L_33 - .L_32)
.L_32:
        /*00ac*/ 	.word	0x00000000
        /*00b0*/ 	.short	0x0000
        /*00b2*/ 	.short	0x0000
        /*00b4*/ 	.byte	0x00, 0xf4, 0x21, 0x00


	//----- nvinfo : EIATTR_SPARSE_MMA_MASK
	.align		4
.L_33:
        /*00b8*/ 	.byte	0x03, 0x50
        /*00ba*/ 	.short	0x0000


	//----- nvinfo : EIATTR_MAXREG_COUNT
	.align		4
        /*00bc*/ 	.byte	0x03, 0x1b
        /*00be*/ 	.short	0x00ff


	//----- nvinfo : EIATTR_EXIT_INSTR_OFFSETS
	.align		4
        /*00c0*/ 	.byte	0x04, 0x1c
        /*00c2*/ 	.short	(.L_35 - .L_34)


	//   ....[0]....
.L_34:
        /*00c4*/ 	.word	0x00000730


	//   ....[1]....
        /*00c8*/ 	.word	0x00000750


	//----- nvinfo : EIATTR_REQNTID
	.align		4
.L_35:
        /*00cc*/ 	.byte	0x04, 0x10
        /*00ce*/ 	.short	(.L_37 - .L_36)
.L_36:
        /*00d0*/ 	.word	0x00000080
        /*00d4*/ 	.word	0x00000001
        /*00d8*/ 	.word	0x00000001


	//----- nvinfo : EIATTR_CBANK_PARAM_SIZE
	.align		4
.L_37:
        /*00dc*/ 	.byte	0x03, 0x19
        /*00de*/ 	.short	0x0054


	//----- nvinfo : EIATTR_PARAM_CBANK
	.align		4
        /*00e0*/ 	.byte	0x04, 0x0a
        /*00e2*/ 	.short	(.L_39 - .L_38)
	.align		4
.L_38:
        /*00e4*/ 	.word	index@(.nv.constant0.triton_poi_fused_cat_relu_3)
        /*00e8*/ 	.short	0x0210
        /*00ea*/ 	.short	0x0054


	//----- nvinfo : EIATTR_SW_WAR
	.align		4
.L_39:
        /*00ec*/ 	.byte	0x04, 0x36
        /*00ee*/ 	.short	(.L_41 - .L_40)
.L_40:
        /*00f0*/ 	.word	0x00000008
.L_41:


//--------------------- .nv.callgraph             --------------------------
	.section	.nv.callgraph,"",@"SHT_CUDA_CALLGRAPH"
	.align	4
	.sectionentsize	8
	.align		4
        /*0000*/ 	.word	0x00000000
	.align		4
        /*0004*/ 	.word	0xffffffff
	.align		4
        /*0008*/ 	.word	0x00000000
	.align		4
        /*000c*/ 	.word	0xfffffffe
	.align		4
        /*0010*/ 	.word	0x00000000
	.align		4
        /*0014*/ 	.word	0xfffffffd
	.align		4
        /*0018*/ 	.word	0x00000000
	.align		4
        /*001c*/ 	.word	0xfffffffc


//--------------------- .nv.constant4             --------------------------
	.section	.nv.constant4,"a",@progbits
	.align	8
	.align		8
.nv.constant4:
        /*0000*/ 	.dword	_$_str
	.align		8
        /*0008*/ 	.dword	_$_str_$_2


//--------------------- .text.triton_poi_fused_cat_relu_3 --------------------------
	.section	.text.triton_poi_fused_cat_relu_3,"ax",@progbits
	.align	128
        .global         triton_poi_fused_cat_relu_3
        .type           triton_poi_fused_cat_relu_3,@function
        .size           triton_poi_fused_cat_relu_3,(.L_x_1 - triton_poi_fused_cat_relu_3)
        .other          triton_poi_fused_cat_relu_3,@"STO_CUDA_ENTRY STV_DEFAULT"
triton_poi_fused_cat_relu_3:
.text.triton_poi_fused_cat_relu_3:
[----:B------:R-:W0:Y:S01]  /*0000*/  LDC R1, c[0x0][0x28] ;  /* 0x00000a00ff017b82 */ /* 0x000e220000000800 */
[----:B------:R-:W1:Y:S07]  /*0010*/  S2R R17, SR_TID.X ;  /* 0x0000000000117919 */ /* 0x000e6e0000002100 */
[----:B------:R-:W2:Y:S01]  /*0020*/  LDC.64 R6, c[0x0][0x248] ;  /* 0x00009200ff067b82 */ /* 0x000ea20000000a00 */
[----:B------:R-:W-:Y:S01]  /*0030*/  IMAD.MOV.U32 R16, RZ, RZ, RZ ;  /* 0x000000ffff107224 */ /* 0x000fe200078e00ff */
[----:B------:R-:W-:Y:S01]  /*0040*/  ULDC.64 UR4, c[0x0][0x208] ;  /* 0x0000820000047ab9 */ /* 0x000fe20000000a00 */
[----:B------:R-:W3:Y:S05]  /*0050*/  S2R R4, SR_CTAID.X ;  /* 0x0000000000047919 */ /* 0x000eea0000002500 */
[----:B------:R-:W4:Y:S08]  /*0060*/  LDC.64 R10, c[0x0][0x228] ;  /* 0x00008a00ff0a7b82 */ /* 0x000f300000000a00 */
[----:B------:R-:W5:Y:S08]  /*0070*/  LDC.64 R14, c[0x0][0x218] ;  /* 0x00008600ff0e7b82 */ /* 0x000f700000000a00 */
[----:B------:R-:W4:Y:S01]  /*0080*/  LDC.64 R12, c[0x0][0x230] ;  /* 0x00008c00ff0c7b82 */ /* 0x000f220000000a00 */
[----:B-1----:R-:W-:-:S05]  /*0090*/  LOP3.LUT R17, R17, 0x7f, RZ, 0xc0, !PT ;  /* 0x0000007f11117812 */ /* 0x002fca00078ec0ff */
[----:B---3--:R-:W-:-:S05]  /*00a0*/  IMAD R17, R4, 0x80, R17 ;  /* 0x0000008004117824 */ /* 0x008fca00078e0211 */
[----:B------:R-:W-:Y:S02]  /*00b0*/  SHF.R.S32.HI R2, RZ, 0x1f, R17 ;  /* 0x0000001fff027819 */ /* 0x000fe40000011411 */
[----:B------:R-:W-:Y:S02]  /*00c0*/  ISETP.GE.AND P0, PT, R17, 0x100, PT ;  /* 0x000001001100780c */ /* 0x000fe40003f06270 */
[----:B------:R-:W-:-:S04]  /*00d0*/  LEA.HI R2, R2, R17, RZ, 0x4 ;  /* 0x0000001102027211 */ /* 0x000fc800078f20ff */
[----:B------:R-:W-:-:S04]  /*00e0*/  SHF.R.S32.HI R19, RZ, 0x4, R2 ;  /* 0x00000004ff137819 */ /* 0x000fc80000011402 */
[----:B------:R-:W-:-:S04]  /*00f0*/  LEA.HI R0, R19, R19, RZ, 0x2 ;  /* 0x0000001313007211 */ /* 0x000fc800078f10ff */
[----:B------:R-:W-:-:S05]  /*0100*/  LOP3.LUT R0, R0, 0xfffffffc, RZ, 0xc0, !PT ;  /* 0xfffffffc00007812 */ /* 0x000fca00078ec0ff */
[----:B------:R-:W-:Y:S01]  /*0110*/  IMAD.IADD R19, R19, 0x1, -R0 ;  /* 0x0000000113137824 */ /* 0x000fe200078e0a00 */
[----:B------:R-:W-:-:S03]  /*0120*/  SHF.R.S32.HI R0, RZ, 0x18, R4 ;  /* 0x00000018ff007819 */ /* 0x000fc60000011404 */
[C---:B--2---:R-:W-:Y:S01]  /*0130*/  IMAD.WIDE R6, R19.reuse, 0x4, R6 ;  /* 0x0000000413067825 */ /* 0x044fe200078e0206 */
[C---:B------:R-:W-:Y:S02]  /*0140*/  ISETP.GT.AND P2, PT, R19.reuse, 0x1, !P0 ;  /* 0x000000011300780c */ /* 0x040fe40004744270 */
[----:B------:R-:W-:Y:S02]  /*0150*/  LOP3.LUT R4, R19, 0x80, RZ, 0xc0, !PT ;  /* 0x0000008013047812 */ /* 0x000fe400078ec0ff */
[----:B------:R-:W-:Y:S02]  /*0160*/  SGXT R0, R0, 0x1 ;  /* 0x000000010000781a */ /* 0x000fe40000000200 */
[----:B------:R-:W-:Y:S02]  /*0170*/  LEA.HI R4, R4, R19, RZ, 0x19 ;  /* 0x0000001304047211 */ /* 0x000fe400078fc8ff */
[----:B------:R-:W-:Y:S02]  /*0180*/  LEA.HI R3, R0, R17, RZ, 0x6 ;  /* 0x0000001100037211 */ /* 0x000fe400078f30ff */
[----:B------:R-:W-:-:S03]  /*0190*/  LOP3.LUT R9, R4, 0xfffe, RZ, 0xc0, !PT ;  /* 0x0000fffe04097812 */ /* 0x000fc600078ec0ff */
[----:B------:R1:W2:Y:S01]  /*01a0*/  @P2 LDG.E.EL R16, desc[UR4][R6.64+-0x8] ;  /* 0xfffff80406102981 */ /* 0x0002a2000c2e1900 */
[----:B------:R-:W-:Y:S01]  /*01b0*/  SHF.R.S32.HI R8, RZ, 0x6, R3 ;  /* 0x00000006ff087819 */ /* 0x000fe20000011403 */
[----:B------:R-:W-:Y:S01]  /*01c0*/  IMAD.MOV R9, RZ, RZ, -R9 ;  /* 0x000000ffff097224 */ /* 0x000fe200078e0a09 */
[----:B------:R-:W3:Y:S01]  /*01d0*/  LDC.64 R4, c[0x0][0x220] ;  /* 0x00008800ff047b82 */ /* 0x000ee20000000a00 */
[----:B------:R-:W-:Y:S01]  /*01e0*/  LOP3.LUT R23, R3, 0xffffffc0, RZ, 0xc0, !PT ;  /* 0xffffffc003177812 */ /* 0x000fe200078ec0ff */
[----:B------:R-:W-:Y:S01]  /*01f0*/  IMAD.MOV.U32 R0, RZ, RZ, RZ ;  /* 0x000000ffff007224 */ /* 0x000fe200078e00ff */
[----:B------:R-:W-:Y:S01]  /*0200*/  LOP3.LUT R2, R2, 0xfffffff0, RZ, 0xc0, !PT ;  /* 0xfffffff002027812 */ /* 0x000fe200078ec0ff */
[----:B------:R-:W-:Y:S01]  /*0210*/  IMAD R21, R8, 0x2, R19 ;  /* 0x0000000208157824 */ /* 0x000fe200078e0213 */
[----:B------:R-:W-:Y:S02]  /*0220*/  PRMT R20, R9, 0x7710, RZ ;  /* 0x0000771009147816 */ /* 0x000fe400000000ff */
[----:B------:R-:W-:Y:S01]  /*0230*/  ISETP.GE.AND P4, PT, R19, 0x2, PT ;  /* 0x000000021300780c */ /* 0x000fe20003f86270 */
[----:B-1----:R-:W-:Y:S01]  /*0240*/  IMAD.IADD R6, R17, 0x1, -R2 ;  /* 0x0000000111067824 */ /* 0x002fe200078e0a02 */
[----:B------:R-:W-:Y:S01]  /*0250*/  LEA.HI R25, R21, R21, RZ, 0x1 ;  /* 0x0000001515197211 */ /* 0x000fe200078f08ff */
[----:B------:R-:W-:Y:S01]  /*0260*/  IMAD.IADD R20, R19, 0x1, R20 ;  /* 0x0000000113147824 */ /* 0x000fe200078e0214 */
[----:B------:R-:W-:Y:S01]  /*0270*/  ISETP.LT.AND P1, PT, R17, 0x100, !P4 ;  /* 0x000001001100780c */ /* 0x000fe20006721270 */
[----:B------:R-:W-:Y:S01]  /*0280*/  IMAD.IADD R24, R6, 0x1, R23 ;  /* 0x0000000106187824 */ /* 0x000fe200078e0217 */
[----:B------:R-:W-:Y:S01]  /*0290*/  SHF.R.S32.HI R25, RZ, 0x1, R25 ;  /* 0x00000001ff197819 */ /* 0x000fe20000011419 */
[----:B------:R-:W1:Y:S01]  /*02a0*/  LDC.64 R8, c[0x0][0x238] ;  /* 0x00008e00ff087b82 */ /* 0x000e620000000a00 */
[----:B------:R-:W-:Y:S01]  /*02b0*/  PRMT R3, R20, 0x8880, RZ ;  /* 0x0000888014037816 */ /* 0x000fe200000000ff */
[----:B----4-:R-:W-:Y:S01]  /*02c0*/  IMAD.WIDE R10, R21, 0x4, R10 ;  /* 0x00000004150a7825 */ /* 0x010fe200078e020a */
[----:B------:R-:W-:-:S04]  /*02d0*/  LEA.HI R7, R25, R25, RZ, 0x2 ;  /* 0x0000001919077211 */ /* 0x000fc800078f10ff */
[----:B------:R-:W-:Y:S01]  /*02e0*/  LOP3.LUT R18, R7, 0x3fffffc, RZ, 0xc0, !PT ;  /* 0x03fffffc07127812 */ /* 0x000fe200078ec0ff */
[----:B------:R-:W-:Y:S02]  /*02f0*/  IMAD.MOV.U32 R7, RZ, RZ, R3 ;  /* 0x000000ffff077224 */ /* 0x000fe400078e0003 */
[----:B------:R-:W4:Y:S01]  /*0300*/  LDC.64 R2, c[0x0][0x240] ;  /* 0x00009000ff027b82 */ /* 0x000f220000000a00 */
[----:B---3--:R-:W-:Y:S01]  /*0310*/  IMAD.WIDE R22, R21, 0x4, R4 ;  /* 0x0000000415167825 */ /* 0x008fe200078e0204 */
[----:B------:R-:W-:Y:S01]  /*0320*/  LOP3.LUT R20, R20, 0xffff, RZ, 0xc0, !PT ;  /* 0x0000ffff14147812 */ /* 0x000fe200078ec0ff */
[----:B------:R5:W3:Y:S02]  /*0330*/  @P1 LDG.E.EL R0, desc[UR4][R10.64] ;  /* 0x000000040a001981 */ /* 0x000ae4000c2e1900 */
[----:B------:R-:W-:Y:S02]  /*0340*/  IMAD R26, R7, 0x10, R6 ;  /* 0x00000010071a7824 */ /* 0x000fe400078e0206 */
[----:B------:R-:W-:Y:S01]  /*0350*/  IMAD.IADD R25, R25, 0x1, -R18 ;  /* 0x0000000119197824 */ /* 0x000fe200078e0a12 */
[----:B------:R-:W1:Y:S03]  /*0360*/  LDC.64 R4, c[0x0][0x258] ;  /* 0x00009600ff047b82 */ /* 0x000e660000000a00 */
[----:B------:R-:W-:-:S05]  /*0370*/  IMAD R25, R25, 0x40, R26 ;  /* 0x0000004019197824 */ /* 0x000fca00078e021a */
[----:B------:R-:W1:Y:S01]  /*0380*/  LDC.64 R6, c[0x0][0x250] ;  /* 0x00009400ff067b82 */ /* 0x000e620000000a00 */
[----:B------:R-:W-:Y:S01]  /*0390*/  PRMT R26, R20, 0x8880, RZ ;  /* 0x00008880141a7816 */ /* 0x000fe200000000ff */
[----:B------:R-:W-:Y:S02]  /*03a0*/  IMAD.MOV.U32 R18, RZ, RZ, RZ ;  /* 0x000000ffff127224 */ /* 0x000fe400078e00ff */
[----:B------:R-:W-:Y:S02]  /*03b0*/  IMAD.MOV.U32 R20, RZ, RZ, RZ ;  /* 0x000000ffff147224 */ /* 0x000fe400078e00ff */
[----:B-----5:R-:W-:Y:S02]  /*03c0*/  IMAD.WIDE R10, R25, 0x4, R14 ;  /* 0x00000004190a7825 */ /* 0x020fe400078e020e */
[----:B------:R5:W3:Y:S02]  /*03d0*/  @P1 LDG.E.EL R18, desc[UR4][R22.64] ;  /* 0x0000000416121981 */ /* 0x000ae4000c2e1900 */
[----:B------:R-:W-:-:S02]  /*03e0*/  IMAD R27, R19, 0x10, R24 ;  /* 0x00000010131b7824 */ /* 0x000fc400078e0218 */
[----:B------:R1:W3:Y:S01]  /*03f0*/  @P1 LDG.E R20, desc[UR4][R10.64] ;  /* 0x000000040a141981 */ /* 0x0002e2000c1e1900 */
[----:B0-----:R-:W-:-:S04]  /*0400*/  IMAD.WIDE R12, R21, 0x4, R12 ;  /* 0x00000004150c7825 */ /* 0x001fc800078e020c */
[----:B------:R-:W-:Y:S01]  /*0410*/  IMAD.MOV.U32 R21, RZ, RZ, RZ ;  /* 0x000000ffff157224 */ /* 0x000fe200078e00ff */
[----:B-----5:R-:W-:Y:S01]  /*0420*/  CS2R R22, SRZ ;  /* 0x0000000000167805 */ /* 0x020fe2000001ff00 */
[----:B------:R-:W-:-:S04]  /*0430*/  IMAD.WIDE R14, R27, 0x4, R14 ;  /* 0x000000041b0e7825 */ /* 0x000fc800078e020e */
[C---:B----4-:R-:W-:Y:S01]  /*0440*/  IMAD.WIDE R2, R19.reuse, 0x4, R2 ;  /* 0x0000000413027825 */ /* 0x050fe200078e0202 */
[----:B------:R-:W4:Y:S03]  /*0450*/  @P2 LDG.E R22, desc[UR4][R14.64] ;  /* 0x000000040e162981 */ /* 0x000f26000c1e1900 */
[----:B------:R-:W-:Y:S01]  /*0460*/  IMAD.MOV.U32 R25, RZ, RZ, R26 ;  /* 0x000000ffff197224 */ /* 0x000fe200078e001a */
[----:B------:R0:W5:Y:S01]  /*0470*/  @P2 LDG.E.EL R21, desc[UR4][R2.64+-0x8] ;  /* 0xfffff80402152981 */ /* 0x000162000c2e1900 */
[----:B------:R-:W-:Y:S02]  /*0480*/  IMAD.MOV.U32 R24, RZ, RZ, RZ ;  /* 0x000000ffff187224 */ /* 0x000fe400078e00ff */
[----:B-1----:R-:W-:Y:S01]  /*0490*/  IMAD.WIDE R10, R19, 0x4, R4 ;  /* 0x00000004130a7825 */ /* 0x002fe200078e0204 */
[----:B------:R-:W-:-:S03]  /*04a0*/  CS2R R4, SRZ ;  /* 0x0000000000047805 */ /* 0x000fc6000001ff00 */
[----:B------:R-:W-:Y:S01]  /*04b0*/  IMAD.WIDE R8, R25, 0x4, R8 ;  /* 0x0000000419087825 */ /* 0x000fe200078e0208 */
[----:B------:R-:W5:Y:S03]  /*04c0*/  @P1 LDG.E.EL R24, desc[UR4][R12.64] ;  /* 0x000000040c181981 */ /* 0x000f66000c2e1900 */
[----:B------:R-:W-:Y:S01]  /*04d0*/  IMAD.WIDE R6, R19, 0x4, R6 ;  /* 0x0000000413067825 */ /* 0x000fe200078e0206 */
[----:B------:R-:W5:Y:S04]  /*04e0*/  @P1 LDG.E.EL R23, desc[UR4][R8.64] ;  /* 0x0000000408171981 */ /* 0x000f68000c2e1900 */
[----:B------:R1:W5:Y:S04]  /*04f0*/  @P2 LDG.E.EL R4, desc[UR4][R6.64+-0x8] ;  /* 0xfffff80406042981 */ /* 0x000368000c2e1900 */
[----:B------:R2:W5:Y:S01]  /*0500*/  @P2 LDG.E.EL R5, desc[UR4][R10.64+-0x8] ;  /* 0xfffff8040a052981 */ /* 0x000562000c2e1900 */
[----:B0-----:R-:W-:-:S02]  /*0510*/  IMAD.MOV.U32 R3, RZ, RZ, 0x3d800000 ;  /* 0x3d800000ff037424 */ /* 0x001fc400078e00ff */
[----:B-1----:R-:W-:Y:S01]  /*0520*/  IMAD.MOV.U32 R7, RZ, RZ, 0x3e800000 ;  /* 0x3e800000ff077424 */ /* 0x002fe200078e00ff */
[----:B--2---:R-:W-:-:S05]  /*0530*/  SEL R16, R16, RZ, P2 ;  /* 0x000000ff10107207 */ /* 0x004fca0001000000 */
[----:B------:R-:W-:-:S04]  /*0540*/  FADD R16, R16, 9.9999997473787516356e-06 ;  /* 0x3727c5ac10107421 */ /* 0x000fc80000000000 */
[----:B------:R-:W0:Y:S02]  /*0550*/  MUFU.SQRT R12, R16 ;  /* 0x00000010000c7308 */ /* 0x000e240000002000 */
[C---:B0-----:R-:W-:Y:S02]  /*0560*/  FSETP.GT.AND P3, PT, R12.reuse, 8.50705917302346158658e+37, PT ;  /* 0x7e8000000c00780b */ /* 0x041fe40003f64000 */
[----:B------:R-:W-:Y:S02]  /*0570*/  FSETP.GEU.AND P5, PT, R12, 1.175494350822287508e-38, PT ;  /* 0x008000000c00780b */ /* 0x000fe40003fae000 */
[----:B---3--:R-:W-:-:S09]  /*0580*/  SEL R0, R0, RZ, P1 ;  /* 0x000000ff00007207 */ /* 0x008fd20000800000 */
[----:B------:R-:W-:-:S04]  /*0590*/  @P3 FMUL R12, R12, 0.25 ;  /* 0x3e8000000c0c3820 */ /* 0x000fc80000400000 */
[----:B------:R-:W-:Y:S01]  /*05a0*/  @!P5 FMUL R12, R12, 16777216 ;  /* 0x4b8000000c0cd820 */ /* 0x000fe20000400000 */
[----:B------:R-:W-:-:S05]  /*05b0*/  FFMA R0, R0, R3, 9.9999997473787516356e-06 ;  /* 0x3727c5ac00007423 */ /* 0x000fca0000000003 */
[----:B------:R-:W0:Y:S01]  /*05c0*/  MUFU.RCP R12, R12 ;  /* 0x0000000c000c7308 */ /* 0x000e220000001000 */
[----:B------:R-:W-:Y:S02]  /*05d0*/  SEL R3, R18, RZ, P1 ;  /* 0x000000ff12037207 */ /* 0x000fe40000800000 */
[----:B------:R-:W-:-:S05]  /*05e0*/  SEL R6, R20, RZ, P1 ;  /* 0x000000ff14067207 */ /* 0x000fca0000800000 */
[----:B------:R4:W1:Y:S01]  /*05f0*/  MUFU.RSQ R9, R0 ;  /* 0x0000000000097308 */ /* 0x0008620000001400 */
[----:B------:R-:W-:Y:S01]  /*0600*/  FSEL R7, R7, 1, P3 ;  /* 0x3f80000007077808 */ /* 0x000fe20001800000 */
[----:B------:R-:W-:Y:S02]  /*0610*/  FADD R6, R6, -R3 ;  /* 0x8000000306067221 */ /* 0x000fe40000000000 */
[----:B------:R-:W2:Y:S02]  /*0620*/  LDC.64 R2, c[0x0][0x210] ;  /* 0x00008400ff027b82 */ /* 0x000ea40000000a00 */
[----:B------:R-:W-:Y:S01]  /*0630*/  @!P5 FMUL R7, R7, 16777216 ;  /* 0x4b8000000707d820 */ /* 0x000fe20000400000 */
[----:B----4-:R-:W-:Y:S02]  /*0640*/  SEL R0, R22, RZ, P2 ;  /* 0x000000ff16007207 */ /* 0x010fe40001000000 */
[----:B-----5:R-:W-:Y:S01]  /*0650*/  SEL R21, R21, RZ, P2 ;  /* 0x000000ff15157207 */ /* 0x020fe20001000000 */
[----:B0-----:R-:W-:Y:S01]  /*0660*/  FMUL R7, R12, R7 ;  /* 0x000000070c077220 */ /* 0x001fe20000400000 */
[----:B-1----:R-:W-:-:S03]  /*0670*/  FMUL R6, R9, R6 ;  /* 0x0000000609067220 */ /* 0x002fc60000400000 */
[----:B------:R-:W-:Y:S01]  /*0680*/  FADD R0, R0, -R21 ;  /* 0x8000001500007221 */ /* 0x000fe20000000000 */
[----:B------:R-:W-:-:S03]  /*0690*/  SEL R11, R24, RZ, P1 ;  /* 0x000000ff180b7207 */ /* 0x000fc60000800000 */
[----:B------:R-:W-:Y:S01]  /*06a0*/  FMUL R0, R0, R7 ;  /* 0x0000000700007220 */ /* 0x000fe20000400000 */
[----:B------:R-:W-:Y:S02]  /*06b0*/  SEL R8, R23, RZ, P1 ;  /* 0x000000ff17087207 */ /* 0x000fe40000800000 */
[----:B------:R-:W-:Y:S02]  /*06c0*/  SEL R4, R4, RZ, P2 ;  /* 0x000000ff04047207 */ /* 0x000fe40001000000 */
[----:B------:R-:W-:Y:S01]  /*06d0*/  SEL R5, R5, RZ, P2 ;  /* 0x000000ff05057207 */ /* 0x000fe20001000000 */
[----:B------:R-:W-:-:S04]  /*06e0*/  FFMA R6, R11, R6, R8 ;  /* 0x000000060b067223 */ /* 0x000fc80000000008 */
[----:B------:R-:W-:Y:S01]  /*06f0*/  @P4 FFMA R6, R0, R4, R5 ;  /* 0x0000000400064223 */ /* 0x000fe20000000005 */
[----:B--2---:R-:W-:-:S04]  /*0700*/  IMAD.WIDE R2, R17, 0x4, R2 ;  /* 0x0000000411027825 */ /* 0x004fc800078e0202 */
[----:B------:R-:W-:-:S04]  /*0710*/  FSETP.GEU.AND P1, PT, R6, RZ, PT ;  /* 0x000000ff0600720b */ /* 0x000fc80003f2e000 */
[----:B------:R-:W-:Y:S01]  /*0720*/  FSEL R5, R6, RZ, P1 ;  /* 0x000000ff06057208 */ /* 0x000fe20000800000 */
[----:B------:R-:W-:Y:S08]  /*0730*/  @P0 EXIT ;  /* 0x000000000000094d */ /* 0x000ff00003800000 */
[----:B------:R-:W-:Y:S01]  /*0740*/  STG.E desc[UR4][R2.64], R5 ;  /* 0x0000000502007986 */ /* 0x000fe2000c101904 */
[----:B------:R-:W-:Y:S05]  /*0750*/  EXIT ;  /* 0x000000000000794d */ /* 0x000fea0003800000 */
.L_x_0:
[----:B------:R-:W-:-:S00]  /*0760*/  BRA `(.L_x_0) ;  /* 0xfffffffc00fc7947 */ /* 0x000fc0000383ffff */
[----:B------:R-:W-:-:S00]  /*0770*/  NOP ;  /* 0x0000000000007918 */ /* 0x000fc00000000000 */
        /* <DEDUP_REMOVED lines=8> */
.L_x_1:


//--------------------- .nv.global.init           --------------------------
	.section	.nv.global.init,"aw",@progbits
.nv.global.init:
	.type		_$_str,@object
	.size		_$_str,(_$_str_$_2 - _$_str)
_$_str:
        /*0000*/ 	.byte	0x5f, 0x5f, 0x43, 0x55, 0x44, 0x41, 0x5f, 0x46, 0x54, 0x5a, 0x00
	.type		_$_str_$_2,@object
	.size		_$_str_$_2,(.L_1 - _$_str_$_2)
_$_str_$_2:
        /*000b*/ 	.byte	0x5f, 0x5f, 0x43, 0x55, 0x44, 0x41, 0x5f, 0x50, 0x52, 0x45, 0x43, 0x5f, 0x53, 0x51, 0x52, 0x54
        /*001b*/ 	.byte	0x00
.L_1:


//--------------------- .nv.constant0.triton_poi_fused_cat_relu_3 --------------------------
	.section	.nv.constant0.triton_poi_fused_cat_relu_3,"a",@progbits
	.sectionflags	@""
	.align	4
.nv.constant0.triton_poi_fused_cat_relu_3:
	.zero		612
